	.headerflags	@"EF_CUDA_TEXMODE_UNIFIED EF_CUDA_64BIT_ADDRESS EF_CUDA_ACCELERATORS EF_CUDA_SM90 EF_CUDA_VIRTUAL_SM(EF_CUDA_SM90)"
	.elftype	@"ET_EXEC"


//--------------------- .nv.info                  --------------------------
	.section	.nv.info,"",@"SHT_CUDA_INFO"
	.align	4


	//----- nvinfo : EIATTR_REGCOUNT
	.align		4
        /*0000*/ 	.byte	0x04, 0x2f
        /*0002*/ 	.short	(.L_1 - .L_0)
	.align		4
.L_0:
        /*0004*/ 	.word	index@(triton_poi_fused_1)
        /*0008*/ 	.word	0x00000020


	//----- nvinfo : EIATTR_MIN_STACK_SIZE
	.align		4
.L_1:
        /*000c*/ 	.byte	0x04, 0x12
        /*000e*/ 	.short	(.L_3 - .L_2)
	.align		4
.L_2:
        /*0010*/ 	.word	index@(triton_poi_fused_1)
        /*0014*/ 	.word	0x00000000


	//----- nvinfo : EIATTR_FRAME_SIZE
	.align		4
.L_3:
        /*0018*/ 	.byte	0x04, 0x11
        /*001a*/ 	.short	(.L_5 - .L_4)
	.align		4
.L_4:
        /*001c*/ 	.word	index@(triton_poi_fused_1)
        /*0020*/ 	.word	0x00000000


	//----- nvinfo : EIATTR_MIN_STACK_SIZE
	.align		4
.L_5:
        /*0024*/ 	.byte	0x04, 0x12
        /*0026*/ 	.short	(.L_7 - .L_6)
	.align		4
.L_6:
        /*0028*/ 	.word	index@(triton_poi_fused_1)
        /*002c*/ 	.word	0x00000000
.L_7:


//--------------------- .nv.info.triton_poi_fused_1 --------------------------
	.section	.nv.info.triton_poi_fused_1,"",@"SHT_CUDA_INFO"
	.sectionflags	@""
	.align	4


	//----- nvinfo : EIATTR_CUDA_API_VERSION
	.align		4
        /*0000*/ 	.byte	0x04, 0x37
        /*0002*/ 	.short	(.L_9 - .L_8)
.L_8:
        /*0004*/ 	.word	0x0000007c


	//----- nvinfo : EIATTR_KPARAM_INFO
	.align		4
.L_9:
        /*0008*/ 	.byte	0x04, 0x17
        /*000a*/ 	.short	(.L_11 - .L_10)
.L_10:
        /*000c*/ 	.word	0x00000000
        /*0010*/ 	.short	0x0003
        /*0012*/ 	.short	0x0014
        /*0014*/ 	.byte	0x00, 0xf0, 0x11, 0x00


	//----- nvinfo : EIATTR_KPARAM_INFO
	.align		4
.L_11:
        /*0018*/ 	.byte	0x04, 0x17
        /*001a*/ 	.short	(.L_13 - .L_12)
.L_12:
        /*001c*/ 	.word	0x00000000
        /*0020*/ 	.short	0x0002
        /*0022*/ 	.short	0x0010
        /*0024*/ 	.byte	0x00, 0xf0, 0x11, 0x00


	//----- nvinfo : EIATTR_KPARAM_INFO
	.align		4
.L_13:
        /*0028*/ 	.byte	0x04, 0x17
        /*002a*/ 	.short	(.L_15 - .L_14)
.L_14:
        /*002c*/ 	.word	0x00000000
        /*0030*/ 	.short	0x0001
        /*0032*/ 	.short	0x0008
        /*0034*/ 	.byte	0x00, 0xf4, 0x21, 0x00


	//----- nvinfo : EIATTR_KPARAM_INFO
	.align		4
.L_15:
        /*0038*/ 	.byte	0x04, 0x17
        /*003a*/ 	.short	(.L_17 - .L_16)
.L_16:
        /*003c*/ 	.word	0x00000000
        /*0040*/ 	.short	0x0000
        /*0042*/ 	.short	0x0000
        /*0044*/ 	.byte	0x00, 0xf4, 0x21, 0x00


	//----- nvinfo : EIATTR_SPARSE_MMA_MASK
	.align		4
.L_17:
        /*0048*/ 	.byte	0x03, 0x50
        /*004a*/ 	.short	0x0000


	//----- nvinfo : EIATTR_MAXREG_COUNT
	.align		4
        /*004c*/ 	.byte	0x03, 0x1b
        /*004e*/ 	.short	0x00ff


	//----- nvinfo : EIATTR_EXIT_INSTR_OFFSETS
	.align		4
        /*0050*/ 	.byte	0x04, 0x1c
        /*0052*/ 	.short	(.L_19 - .L_18)


	//   ....[0]....
.L_18:
        /*0054*/ 	.word	0x00000770


	//   ....[1]....
        /*0058*/ 	.word	0x00000790


	//----- nvinfo : EIATTR_REQNTID
	.align		4
.L_19:
        /*005c*/ 	.byte	0x04, 0x10
        /*005e*/ 	.short	(.L_21 - .L_20)
.L_20:
        /*0060*/ 	.word	0x00000080
        /*0064*/ 	.word	0x00000001
        /*0068*/ 	.word	0x00000001


	//----- nvinfo : EIATTR_CBANK_PARAM_SIZE
	.align		4
.L_21:
        /*006c*/ 	.byte	0x03, 0x19
        /*006e*/ 	.short	0x0018


	//----- nvinfo : EIATTR_PARAM_CBANK
	.align		4
        /*0070*/ 	.byte	0x04, 0x0a
        /*0072*/ 	.short	(.L_23 - .L_22)
	.align		4
.L_22:
        /*0074*/ 	.word	index@(.nv.constant0.triton_poi_fused_1)
        /*0078*/ 	.short	0x0210
        /*007a*/ 	.short	0x0018


	//----- nvinfo : EIATTR_SW_WAR
	.align		4
.L_23:
        /*007c*/ 	.byte	0x04, 0x36
        /*007e*/ 	.short	(.L_25 - .L_24)
.L_24:
        /*0080*/ 	.word	0x00000008
.L_25:


//--------------------- .nv.callgraph             --------------------------
	.section	.nv.callgraph,"",@"SHT_CUDA_CALLGRAPH"
	.align	4
	.sectionentsize	8
	.align		4
        /*0000*/ 	.word	0x00000000
	.align		4
        /*0004*/ 	.word	0xffffffff
	.align		4
        /*0008*/ 	.word	0x00000000
	.align		4
        /*000c*/ 	.word	0xfffffffe
	.align		4
        /*0010*/ 	.word	0x00000000
	.align		4
        /*0014*/ 	.word	0xfffffffd
	.align		4
        /*0018*/ 	.word	0x00000000
	.align		4
        /*001c*/ 	.word	0xfffffffc


//--------------------- .text.triton_poi_fused_1  --------------------------
	.section	.text.triton_poi_fused_1,"ax",@progbits
	.align	128
        .global         triton_poi_fused_1
        .type           triton_poi_fused_1,@function
        .size           triton_poi_fused_1,(.L_x_1 - triton_poi_fused_1)
        .other          triton_poi_fused_1,@"STO_CUDA_ENTRY STV_DEFAULT"
triton_poi_fused_1:
.text.triton_poi_fused_1:
[----:B------:R-:W0:Y:S01]  /*0000*/  LDC R1, c[0x0][0x28] ;  /* 0x00000a00ff017b82 */ /* 0x000e220000000800 */
[----:B------:R-:W1:Y:S07]  /*0010*/  S2R R10, SR_TID.X ;  /* 0x00000000000a7919 */ /* 0x000e6e0000002100 */
[----:B------:R-:W2:Y:S01]  /*0020*/  S2UR UR4, SR_CTAID.Y ;  /* 0x00000000000479c3 */ /* 0x000ea20000002600 */
[----:B------:R-:W-:Y:S01]  /*0030*/  HFMA2.MMA R0, -RZ, RZ, 0, 0 ;  /* 0x00000000ff007435 */ /* 0x000fe200000001ff */
[----:B------:R-:W3:Y:S06]  /*0040*/  S2R R3, SR_CTAID.X ;  /* 0x0000000000037919 */ /* 0x000eec0000002500 */
[----:B------:R-:W4:Y:S01]  /*0050*/  LDC.64 R12, c[0x0][0x210] ;  /* 0x00008400ff0c7b82 */ /* 0x000f220000000a00 */
[----:B--2---:R-:W-:Y:S01]  /*0060*/  USHF.L.U32 UR4, UR4, 0x5, URZ ;  /* 0x0000000504047899 */ /* 0x004fe2000800063f */
[----:B-1----:R-:W-:-:S02]  /*0070*/  SHF.R.U32.HI R19, RZ, 0x5, R10 ;  /* 0x00000005ff137819 */ /* 0x002fc4000001160a */
[----:B------:R-:W-:Y:S02]  /*0080*/  LOP3.LUT R10, R10, 0x1f, RZ, 0xc0, !PT ;  /* 0x0000001f0a0a7812 */ /* 0x000fe400078ec0ff */
[----:B------:R-:W-:Y:S02]  /*0090*/  SGXT.U32 R19, R19, 0x2 ;  /* 0x000000021313781a */ /* 0x000fe40000000000 */
[----:B---3--:R-:W-:Y:S02]  /*00a0*/  LEA R10, R3, R10, 0x5 ;  /* 0x0000000a030a7211 */ /* 0x008fe400078e28ff */
[----:B------:R-:W-:Y:S01]  /*00b0*/  LOP3.LUT R19, R19, UR4, RZ, 0xfc, !PT ;  /* 0x0000000413137c12 */ /* 0x000fe2000f8efcff */
[----:B------:R-:W-:Y:S01]  /*00c0*/  ULDC.64 UR4, c[0x0][0x208] ;  /* 0x0000820000047ab9 */ /* 0x000fe20000000a00 */
[----:B------:R-:W-:-:S03]  /*00d0*/  ISETP.GE.AND P0, PT, R10, 0x19, PT ;  /* 0x000000190a00780c */ /* 0x000fc60003f06270 */
[C---:B------:R-:W-:Y:S01]  /*00e0*/  IMAD R21, R19.reuse, 0x19, R10 ;  /* 0x0000001913157824 */ /* 0x040fe200078e020a */
[----:B------:R-:W-:-:S03]  /*00f0*/  ISETP.LT.AND P1, PT, R19, 0x240, !P0 ;  /* 0x000002401300780c */ /* 0x000fc60004721270 */
[----:B----4-:R-:W-:Y:S01]  /*0100*/  IMAD.WIDE R14, R21, 0x4, R12 ;  /* 0x00000004150e7825 */ /* 0x010fe200078e020c */
[C---:B------:R-:W-:Y:S02]  /*0110*/  LOP3.LUT R4, R19.reuse, 0x4, RZ, 0xfc, !PT ;  /* 0x0000000413047812 */ /* 0x040fe400078efcff */
[C---:B------:R-:W-:Y:S02]  /*0120*/  LOP3.LUT R11, R19.reuse, 0xc, RZ, 0xfc, !PT ;  /* 0x0000000c130b7812 */ /* 0x040fe400078efcff */
[C---:B------:R-:W-:Y:S02]  /*0130*/  LOP3.LUT R2, R19.reuse, 0x10, RZ, 0xfc, !PT ;  /* 0x0000001013027812 */ /* 0x040fe400078efcff */
[----:B------:R-:W-:Y:S02]  /*0140*/  LOP3.LUT R9, R19, 0x8, RZ, 0xfc, !PT ;  /* 0x0000000813097812 */ /* 0x000fe400078efcff */
[----:B------:R-:W-:Y:S01]  /*0150*/  IADD3 R29, R21, 0x64, RZ ;  /* 0x00000064151d7810 */ /* 0x000fe20007ffe0ff */
[----:B------:R1:W2:Y:S01]  /*0160*/  @P1 LDG.E.EL R0, desc[UR4][R14.64] ;  /* 0x000000040e001981 */ /* 0x0002a2000c2e1900 */
[----:B------:R-:W-:-:S02]  /*0170*/  ISETP.LT.AND P6, PT, R4, 0x240, !P0 ;  /* 0x000002400400780c */ /* 0x000fc400047c1270 */
[----:B------:R-:W-:Y:S02]  /*0180*/  ISETP.LT.AND P4, PT, R11, 0x240, !P0 ;  /* 0x000002400b00780c */ /* 0x000fe40004781270 */
[----:B------:R-:W-:Y:S02]  /*0190*/  ISETP.LT.AND P3, PT, R2, 0x240, !P0 ;  /* 0x000002400200780c */ /* 0x000fe40004761270 */
[----:B------:R-:W-:Y:S01]  /*01a0*/  LOP3.LUT R22, R19, 0x14, RZ, 0xfc, !PT ;  /* 0x0000001413167812 */ /* 0x000fe200078efcff */
[----:B------:R-:W-:Y:S01]  /*01b0*/  HFMA2.MMA R5, -RZ, RZ, 0, 0 ;  /* 0x00000000ff057435 */ /* 0x000fe200000001ff */
[----:B------:R-:W-:Y:S01]  /*01c0*/  MOV R8, RZ ;  /* 0x000000ff00087202 */ /* 0x000fe20000000f00 */
[----:B------:R-:W-:Y:S01]  /*01d0*/  IMAD.WIDE R28, R29, 0x4, R12 ;  /* 0x000000041d1c7825 */ /* 0x000fe200078e020c */
[----:B------:R-:W-:Y:S02]  /*01e0*/  ISETP.LT.AND P5, PT, R9, 0x240, !P0 ;  /* 0x000002400900780c */ /* 0x000fe400047a1270 */
[----:B-1----:R-:W-:-:S02]  /*01f0*/  IADD3 R15, R21, 0x12c, RZ ;  /* 0x0000012c150f7810 */ /* 0x002fc40007ffe0ff */
[----:B------:R-:W-:Y:S02]  /*0200*/  LOP3.LUT R24, R19, 0x18, RZ, 0xfc, !PT ;  /* 0x0000001813187812 */ /* 0x000fe400078efcff */
[----:B------:R-:W-:Y:S02]  /*0210*/  CS2R R6, SRZ ;  /* 0x0000000000067805 */ /* 0x000fe4000001ff00 */
[----:B------:R-:W-:Y:S02]  /*0220*/  IADD3 R17, R21, 0x190, RZ ;  /* 0x0000019015117810 */ /* 0x000fe40007ffe0ff */
[----:B------:R-:W-:Y:S02]  /*0230*/  P2R R18, PR, RZ, 0x2 ;  /* 0x00000002ff127803 */ /* 0x000fe40000000000 */
[----:B------:R-:W-:Y:S02]  /*0240*/  IADD3 R27, R21, 0xc8, RZ ;  /* 0x000000c8151b7810 */ /* 0x000fe40007ffe0ff */
[----:B------:R-:W-:Y:S01]  /*0250*/  ISETP.LT.AND P2, PT, R22, 0x240, !P0 ;  /* 0x000002401600780c */ /* 0x000fe20004741270 */
[--C-:B------:R-:W-:Y:S01]  /*0260*/  IMAD.WIDE R14, R15, 0x4, R12.reuse ;  /* 0x000000040f0e7825 */ /* 0x100fe200078e020c */
[----:B------:R-:W-:Y:S01]  /*0270*/  ISETP.LT.AND P1, PT, R24, 0x240, !P0 ;  /* 0x000002401800780c */ /* 0x000fe20004721270 */
[----:B------:R1:W3:Y:S01]  /*0280*/  @P6 LDG.E.EL R8, desc[UR4][R28.64] ;  /* 0x000000041c086981 */ /* 0x0002e2000c2e1900 */
[----:B------:R-:W-:Y:S01]  /*0290*/  IADD3 R20, R21, 0x1f4, RZ ;  /* 0x000001f415147810 */ /* 0x000fe20007ffe0ff */
[--C-:B------:R-:W-:Y:S01]  /*02a0*/  IMAD.WIDE R16, R17, 0x4, R12.reuse ;  /* 0x0000000411107825 */ /* 0x100fe200078e020c */
[----:B------:R-:W-:Y:S01]  /*02b0*/  HFMA2.MMA R23, -RZ, RZ, 0, 0 ;  /* 0x00000000ff177435 */ /* 0x000fe200000001ff */
[----:B------:R-:W-:Y:S01]  /*02c0*/  P2R R3, PR, RZ, 0x40 ;  /* 0x00000040ff037803 */ /* 0x000fe20000000000 */
[----:B------:R4:W3:Y:S01]  /*02d0*/  @P4 LDG.E.EL R6, desc[UR4][R14.64] ;  /* 0x000000040e064981 */ /* 0x0008e2000c2e1900 */
[----:B------:R-:W-:Y:S01]  /*02e0*/  IMAD.WIDE R26, R27, 0x4, R12 ;  /* 0x000000041b1a7825 */ /* 0x000fe200078e020c */
[----:B------:R-:W-:-:S02]  /*02f0*/  ISETP.NE.AND P6, PT, R18, RZ, PT ;  /* 0x000000ff1200720c */ /* 0x000fc40003fc5270 */
[----:B-1----:R-:W-:Y:S01]  /*0300*/  IADD3 R29, R21, 0x258, RZ ;  /* 0x00000258151d7810 */ /* 0x002fe20007ffe0ff */
[----:B------:R1:W3:Y:S01]  /*0310*/  @P3 LDG.E.EL R5, desc[UR4][R16.64] ;  /* 0x0000000410053981 */ /* 0x0002e2000c2e1900 */
[----:B------:R-:W-:Y:S01]  /*0320*/  MOV R18, RZ ;  /* 0x000000ff00127202 */ /* 0x000fe20000000f00 */
[--C-:B----4-:R-:W-:Y:S02]  /*0330*/  IMAD.WIDE R14, R20, 0x4, R12.reuse ;  /* 0x00000004140e7825 */ /* 0x110fe400078e020c */
[----:B------:R4:W3:Y:S04]  /*0340*/  @P5 LDG.E.EL R7, desc[UR4][R26.64] ;  /* 0x000000041a075981 */ /* 0x0008e8000c2e1900 */
[----:B------:R-:W3:Y:S01]  /*0350*/  @P2 LDG.E.EL R18, desc[UR4][R14.64] ;  /* 0x000000040e122981 */ /* 0x000ee2000c2e1900 */
[----:B-1----:R-:W-:-:S05]  /*0360*/  IMAD.WIDE R16, R29, 0x4, R12 ;  /* 0x000000041d107825 */ /* 0x002fca00078e020c */
[----:B------:R1:W3:Y:S01]  /*0370*/  @P1 LDG.E.EL R23, desc[UR4][R16.64] ;  /* 0x0000000410171981 */ /* 0x0002e2000c2e1900 */
[----:B------:R-:W-:Y:S01]  /*0380*/  IADD3 R21, R21, 0x2bc, RZ ;  /* 0x000002bc15157810 */ /* 0x000fe20007ffe0ff */
[----:B----4-:R-:W-:-:S04]  /*0390*/  IMAD.HI R27, R19, 0x55555556, RZ ;  /* 0x55555556131b7827 */ /* 0x010fc800078e02ff */
[----:B------:R-:W-:Y:S02]  /*03a0*/  IMAD.WIDE R20, R21, 0x4, R12 ;  /* 0x0000000415147825 */ /* 0x000fe400078e020c */
[----:B------:R-:W4:Y:S01]  /*03b0*/  LDC.64 R12, c[0x0][0x218] ;  /* 0x00008600ff0c7b82 */ /* 0x000f220000000a00 */
[----:B------:R-:W-:Y:S02]  /*03c0*/  LEA.HI R28, R27, R27, RZ, 0x1 ;  /* 0x0000001b1b1c7211 */ /* 0x000fe400078f08ff */
[----:B------:R-:W-:-:S03]  /*03d0*/  LOP3.LUT R25, R19, 0x1c, RZ, 0xfc, !PT ;  /* 0x0000001c13197812 */ /* 0x000fc600078efcff */
[----:B------:R-:W-:Y:S01]  /*03e0*/  IMAD R19, R28, -0x3, R19 ;  /* 0xfffffffd1c137824 */ /* 0x000fe200078e0213 */
[----:B------:R-:W-:-:S03]  /*03f0*/  ISETP.LT.AND P0, PT, R25, 0x240, !P0 ;  /* 0x000002401900780c */ /* 0x000fc60004701270 */
[----:B------:R-:W-:Y:S01]  /*0400*/  IMAD R19, R10, 0x3, R19 ;  /* 0x000000030a137824 */ /* 0x000fe200078e0213 */
[----:B------:R-:W-:-:S03]  /*0410*/  MOV R26, RZ ;  /* 0x000000ff001a7202 */ /* 0x000fc60000000f00 */
[----:B------:R-:W-:Y:S02]  /*0420*/  IMAD R19, R28, 0x4b, R19 ;  /* 0x0000004b1c137824 */ /* 0x000fe400078e0213 */
[----:B-1----:R-:W-:-:S04]  /*0430*/  IMAD.HI R16, R9, 0x55555556, RZ ;  /* 0x5555555609107827 */ /* 0x002fc800078e02ff */
[----:B------:R1:W5:Y:S01]  /*0440*/  @P0 LDG.E.EL R26, desc[UR4][R20.64] ;  /* 0x00000004141a0981 */ /* 0x000362000c2e1900 */
[----:B0---4-:R-:W-:Y:S01]  /*0450*/  IMAD.WIDE R14, R19, 0x4, R12 ;  /* 0x00000004130e7825 */ /* 0x011fe200078e020c */
[----:B------:R-:W-:-:S03]  /*0460*/  LEA.HI R16, R16, R16, RZ, 0x1 ;  /* 0x0000001010107211 */ /* 0x000fc600078f08ff */
[----:B------:R-:W-:-:S04]  /*0470*/  IMAD.HI R17, R11, 0x55555556, RZ ;  /* 0x555555560b117827 */ /* 0x000fc800078e02ff */
[----:B------:R-:W-:-:S04]  /*0480*/  IMAD R9, R16, -0x3, R9 ;  /* 0xfffffffd10097824 */ /* 0x000fc800078e0209 */
[----:B------:R-:W-:Y:S02]  /*0490*/  IMAD R9, R16, 0x4b, R9 ;  /* 0x0000004b10097824 */ /* 0x000fe400078e0209 */
[----:B------:R-:W-:-:S04]  /*04a0*/  IMAD.HI R16, R2, 0x55555556, RZ ;  /* 0x5555555602107827 */ /* 0x000fc800078e02ff */
[----:B------:R-:W-:Y:S01]  /*04b0*/  IMAD R9, R10, 0x3, R9 ;  /* 0x000000030a097824 */ /* 0x000fe200078e0209 */
[----:B--2---:R0:W-:Y:S01]  /*04c0*/  @P6 STG.E desc[UR4][R14.64], R0 ;  /* 0x000000000e006986 */ /* 0x0041e2000c101904 */
[----:B------:R-:W-:Y:S01]  /*04d0*/  ISETP.NE.AND P6, PT, R3, RZ, PT ;  /* 0x000000ff0300720c */ /* 0x000fe20003fc5270 */
[----:B------:R-:W-:-:S05]  /*04e0*/  IMAD.HI R3, R4, 0x55555556, RZ ;  /* 0x5555555604037827 */ /* 0x000fca00078e02ff */
[----:B------:R-:W-:-:S05]  /*04f0*/  LEA.HI R3, R3, R3, RZ, 0x1 ;  /* 0x0000000303037211 */ /* 0x000fca00078f08ff */
[----:B------:R-:W-:Y:S02]  /*0500*/  IMAD R4, R3, -0x3, R4 ;  /* 0xfffffffd03047824 */ /* 0x000fe400078e0204 */
[----:B0-----:R-:W-:-:S04]  /*0510*/  IMAD.HI R0, R22, 0x55555556, RZ ;  /* 0x5555555616007827 */ /* 0x001fc800078e02ff */
[----:B------:R-:W-:Y:S01]  /*0520*/  IMAD R3, R3, 0x4b, R4 ;  /* 0x0000004b03037824 */ /* 0x000fe200078e0204 */
[----:B------:R-:W-:Y:S01]  /*0530*/  LEA.HI R4, R17, R17, RZ, 0x1 ;  /* 0x0000001111047211 */ /* 0x000fe200078f08ff */
[----:B------:R-:W-:-:S04]  /*0540*/  IMAD.HI R17, R24, 0x55555556, RZ ;  /* 0x5555555618117827 */ /* 0x000fc800078e02ff */
[----:B------:R-:W-:Y:S01]  /*0550*/  IMAD.HI R14, R25, 0x55555556, RZ ;  /* 0x55555556190e7827 */ /* 0x000fe200078e02ff */
[----:B------:R-:W-:-:S03]  /*0560*/  LEA.HI R15, R16, R16, RZ, 0x1 ;  /* 0x00000010100f7211 */ /* 0x000fc600078f08ff */
[----:B------:R-:W-:Y:S01]  /*0570*/  IMAD R19, R4, -0x3, R11 ;  /* 0xfffffffd04137824 */ /* 0x000fe200078e020b */
[----:B------:R-:W-:Y:S02]  /*0580*/  LEA.HI R11, R0, R0, RZ, 0x1 ;  /* 0x00000000000b7211 */ /* 0x000fe400078f08ff */
[----:B------:R-:W-:Y:S02]  /*0590*/  LEA.HI R17, R17, R17, RZ, 0x1 ;  /* 0x0000001111117211 */ /* 0x000fe400078f08ff */
[----:B------:R-:W-:Y:S01]  /*05a0*/  LEA.HI R0, R14, R14, RZ, 0x1 ;  /* 0x0000000e0e007211 */ /* 0x000fe200078f08ff */
[----:B------:R-:W-:Y:S02]  /*05b0*/  IMAD R2, R15, -0x3, R2 ;  /* 0xfffffffd0f027824 */ /* 0x000fe400078e0202 */
[----:B------:R-:W-:Y:S02]  /*05c0*/  IMAD R22, R11, -0x3, R22 ;  /* 0xfffffffd0b167824 */ /* 0x000fe400078e0216 */
[----:B------:R-:W-:-:S02]  /*05d0*/  IMAD R24, R17, -0x3, R24 ;  /* 0xfffffffd11187824 */ /* 0x000fc400078e0218 */
[----:B------:R-:W-:Y:S02]  /*05e0*/  IMAD R25, R0, -0x3, R25 ;  /* 0xfffffffd00197824 */ /* 0x000fe400078e0219 */
[----:B------:R-:W-:Y:S02]  /*05f0*/  IMAD R19, R4, 0x4b, R19 ;  /* 0x0000004b04137824 */ /* 0x000fe400078e0213 */
[----:B-1----:R-:W-:Y:S02]  /*0600*/  IMAD R21, R15, 0x4b, R2 ;  /* 0x0000004b0f157824 */ /* 0x002fe400078e0202 */
[----:B------:R-:W-:Y:S02]  /*0610*/  IMAD R11, R11, 0x4b, R22 ;  /* 0x0000004b0b0b7824 */ /* 0x000fe400078e0216 */
[----:B------:R-:W-:Y:S02]  /*0620*/  IMAD R27, R17, 0x4b, R24 ;  /* 0x0000004b111b7824 */ /* 0x000fe400078e0218 */
[----:B------:R-:W-:-:S02]  /*0630*/  IMAD R29, R0, 0x4b, R25 ;  /* 0x0000004b001d7824 */ /* 0x000fc400078e0219 */
[C---:B------:R-:W-:Y:S02]  /*0640*/  IMAD R3, R10.reuse, 0x3, R3 ;  /* 0x000000030a037824 */ /* 0x040fe400078e0203 */
[C---:B------:R-:W-:Y:S02]  /*0650*/  IMAD R15, R10.reuse, 0x3, R19 ;  /* 0x000000030a0f7824 */ /* 0x040fe400078e0213 */
[C---:B------:R-:W-:Y:S02]  /*0660*/  IMAD R17, R10.reuse, 0x3, R21 ;  /* 0x000000030a117824 */ /* 0x040fe400078e0215 */
[C---:B------:R-:W-:Y:S02]  /*0670*/  IMAD R21, R10.reuse, 0x3, R11 ;  /* 0x000000030a157824 */ /* 0x040fe400078e020b */
[C---:B------:R-:W-:Y:S02]  /*0680*/  IMAD R25, R10.reuse, 0x3, R27 ;  /* 0x000000030a197824 */ /* 0x040fe400078e021b */
[----:B------:R-:W-:-:S02]  /*0690*/  IMAD R29, R10, 0x3, R29 ;  /* 0x000000030a1d7824 */ /* 0x000fc400078e021d */
[----:B------:R-:W-:-:S04]  /*06a0*/  IMAD.WIDE R2, R3, 0x4, R12 ;  /* 0x0000000403027825 */ /* 0x000fc800078e020c */
[--C-:B------:R-:W-:Y:S01]  /*06b0*/  IMAD.WIDE R10, R9, 0x4, R12.reuse ;  /* 0x00000004090a7825 */ /* 0x100fe200078e020c */
[----:B---3--:R0:W-:Y:S03]  /*06c0*/  @P6 STG.E desc[UR4][R2.64], R8 ;  /* 0x0000000802006986 */ /* 0x0081e6000c101904 */
[--C-:B------:R-:W-:Y:S01]  /*06d0*/  IMAD.WIDE R14, R15, 0x4, R12.reuse ;  /* 0x000000040f0e7825 */ /* 0x100fe200078e020c */
[----:B------:R0:W-:Y:S03]  /*06e0*/  @P5 STG.E desc[UR4][R10.64], R7 ;  /* 0x000000070a005986 */ /* 0x0001e6000c101904 */
[--C-:B------:R-:W-:Y:S01]  /*06f0*/  IMAD.WIDE R16, R17, 0x4, R12.reuse ;  /* 0x0000000411107825 */ /* 0x100fe200078e020c */
[----:B------:R0:W-:Y:S03]  /*0700*/  @P4 STG.E desc[UR4][R14.64], R6 ;  /* 0x000000060e004986 */ /* 0x0001e6000c101904 */
[--C-:B------:R-:W-:Y:S01]  /*0710*/  IMAD.WIDE R20, R21, 0x4, R12.reuse ;  /* 0x0000000415147825 */ /* 0x100fe200078e020c */
[----:B------:R0:W-:Y:S03]  /*0720*/  @P3 STG.E desc[UR4][R16.64], R5 ;  /* 0x0000000510003986 */ /* 0x0001e6000c101904 */
[--C-:B------:R-:W-:Y:S01]  /*0730*/  IMAD.WIDE R24, R25, 0x4, R12.reuse ;  /* 0x0000000419187825 */ /* 0x100fe200078e020c */
[----:B------:R0:W-:Y:S04]  /*0740*/  @P2 STG.E desc[UR4][R20.64], R18 ;  /* 0x0000001214002986 */ /* 0x0001e8000c101904 */
[----:B------:R0:W-:Y:S01]  /*0750*/  @P1 STG.E desc[UR4][R24.64], R23 ;  /* 0x0000001718001986 */ /* 0x0001e2000c101904 */
[----:B------:R-:W-:Y:S01]  /*0760*/  IMAD.WIDE R12, R29, 0x4, R12 ;  /* 0x000000041d0c7825 */ /* 0x000fe200078e020c */
[----:B0-----:R-:W-:Y:S06]  /*0770*/  @!P0 EXIT ;  /* 0x000000000000894d */ /* 0x001fec0003800000 */
[----:B-----5:R-:W-:Y:S01]  /*0780*/  STG.E desc[UR4][R12.64], R26 ;  /* 0x0000001a0c007986 */ /* 0x020fe2000c101904 */
[----:B------:R-:W-:Y:S05]  /*0790*/  EXIT ;  /* 0x000000000000794d */ /* 0x000fea0003800000 */
.L_x_0:
[----:B------:R-:W-:-:S00]  /*07a0*/  BRA `(.L_x_0) ;  /* 0xfffffffc00fc7947 */ /* 0x000fc0000383ffff */
[----:B------:R-:W-:-:S00]  /*07b0*/  NOP ;  /* 0x0000000000007918 */ /* 0x000fc00000000000 */
        /* <DEDUP_REMOVED lines=12> */
.L_x_1:


//--------------------- .nv.constant0.triton_poi_fused_1 --------------------------
	.section	.nv.constant0.triton_poi_fused_1,"a",@progbits
	.sectionflags	@""
	.align	4
.nv.constant0.triton_poi_fused_1:
	.zero		552
